//
// Generated by NVIDIA NVVM Compiler
//
// Compiler Build ID: CL-36424714
// Cuda compilation tools, release 13.0, V13.0.88
// Based on NVVM 20.0.0
//

.version 9.0
.target sm_100
.address_size 64

	// .globl	_Z9oddKernelPii

.visible .entry _Z9oddKernelPii(
	.param .u64 .ptr .align 1 _Z9oddKernelPii_param_0,
	.param .u32 _Z9oddKernelPii_param_1
)
{
	.reg .pred 	%p<3>;
	.reg .b32 	%r<8>;
	.reg .b64 	%rd<5>;

	ld.param.u64 	%rd2, [_Z9oddKernelPii_param_0];
	ld.param.u32 	%r4, [_Z9oddKernelPii_param_1];
	mov.u32 	%r5, %tid.x;
	shl.b32 	%r1, %r5, 1;
	or.b32  	%r6, %r1, 1;
	add.s32 	%r7, %r4, -1;
	setp.ge.s32 	%p1, %r6, %r7;
	@%p1 bra 	$L__BB0_3;
	cvta.to.global.u64 	%rd3, %rd2;
	mul.wide.u32 	%rd4, %r1, 4;
	add.s64 	%rd1, %rd3, %rd4;
	ld.global.u32 	%r2, [%rd1+4];
	ld.global.u32 	%r3, [%rd1+8];
	setp.le.s32 	%p2, %r2, %r3;
	@%p2 bra 	$L__BB0_3;
	st.global.u32 	[%rd1+4], %r3;
	st.global.u32 	[%rd1+8], %r2;
$L__BB0_3:
	ret;

}
	// .globl	_Z10evenKernelPii
.visible .entry _Z10evenKernelPii(
	.param .u64 .ptr .align 1 _Z10evenKernelPii_param_0,
	.param .u32 _Z10evenKernelPii_param_1
)
{
	.reg .pred 	%p<3>;
	.reg .b32 	%r<7>;
	.reg .b64 	%rd<5>;

	ld.param.u64 	%rd2, [_Z10evenKernelPii_param_0];
	ld.param.u32 	%r4, [_Z10evenKernelPii_param_1];
	mov.u32 	%r5, %tid.x;
	shl.b32 	%r1, %r5, 1;
	add.s32 	%r6, %r4, -1;
	setp.ge.s32 	%p1, %r1, %r6;
	@%p1 bra 	$L__BB1_3;
	cvta.to.global.u64 	%rd3, %rd2;
	mul.wide.u32 	%rd4, %r1, 4;
	add.s64 	%rd1, %rd3, %rd4;
	ld.global.u32 	%r2, [%rd1];
	ld.global.u32 	%r3, [%rd1+4];
	setp.le.s32 	%p2, %r2, %r3;
	@%p2 bra 	$L__BB1_3;
	st.global.u32 	[%rd1], %r3;
	st.global.u32 	[%rd1+4], %r2;
$L__BB1_3:
	ret;

}


// ===== COMPILED SASS (sm_100) =====

	.target	sm_100

	.elftype	@"ET_EXEC"


//--------------------- .note.nv.tkinfo           --------------------------
	.section	.note.nv.tkinfo,"",@"SHT_NOTE"
	.sectionflags	@"SHF_NOTE_NV_TKINFO"
	.tkinfo
        /*0018*/ 	.word	0x00000002
        /*0030*/ 	.string	""
        /*0030*/ 	.string	"ptxas"
        /*0030*/ 	.string	"Cuda compilation tools, release 13.0, V13.0.88"
        /*0030*/ 	.string	"Build cuda_13.0.r13.0/compiler.36424714_0"
        /*0030*/ 	.string	"-arch sm_100 -m 64 "



//--------------------- .note.nv.cuinfo           --------------------------
	.section	.note.nv.cuinfo,"",@"SHT_NOTE"
	.sectionflags	@"SHF_NOTE_NV_CUINFO"
        /*0018*/ 	.short	0x0002
        /*001a*/ 	.short	0x0064
        /*001c*/ 	.short	0x0082
	.zero		2


//--------------------- .nv.info                  --------------------------
	.section	.nv.info,"",@"SHT_CUDA_INFO"
	.align	4


	//----- nvinfo : EIATTR_REGCOUNT
	.align		4
        /*0000*/ 	.byte	0x04, 0x2f
        /*0002*/ 	.short	(.L_1 - .L_0)
	.align		4
.L_0:
        /*0004*/ 	.word	index@(_Z9oddKernelPii)
        /*0008*/ 	.word	0x00000008


	//----- nvinfo : EIATTR_FRAME_SIZE
	.align		4
.L_1:
        /*000c*/ 	.byte	0x04, 0x11
        /*000e*/ 	.short	(.L_3 - .L_2)
	.align		4
.L_2:
        /*0010*/ 	.word	index@(_Z9oddKernelPii)
        /*0014*/ 	.word	0x00000000


	//----- nvinfo : EIATTR_REGCOUNT
	.align		4
.L_3:
        /*0018*/ 	.byte	0x04, 0x2f
        /*001a*/ 	.short	(.L_5 - .L_4)
	.align		4
.L_4:
        /*001c*/ 	.word	index@(_Z10evenKernelPii)
        /*0020*/ 	.word	0x00000008


	//----- nvinfo : EIATTR_FRAME_SIZE
	.align		4
.L_5:
        /*0024*/ 	.byte	0x04, 0x11
        /*0026*/ 	.short	(.L_7 - .L_6)
	.align		4
.L_6:
        /*0028*/ 	.word	index@(_Z10evenKernelPii)
        /*002c*/ 	.word	0x00000000


	//----- nvinfo : EIATTR_MIN_STACK_SIZE
	.align		4
.L_7:
        /*0030*/ 	.byte	0x04, 0x12
        /*0032*/ 	.short	(.L_9 - .L_8)
	.align		4
.L_8:
        /*0034*/ 	.word	index@(_Z10evenKernelPii)
        /*0038*/ 	.word	0x00000000


	//----- nvinfo : EIATTR_MIN_STACK_SIZE
	.align		4
.L_9:
        /*003c*/ 	.byte	0x04, 0x12
        /*003e*/ 	.short	(.L_11 - .L_10)
	.align		4
.L_10:
        /*0040*/ 	.word	index@(_Z9oddKernelPii)
        /*0044*/ 	.word	0x00000000
.L_11:


//--------------------- .nv.compat                --------------------------
	.section	.nv.compat,"",@"SHT_CUDA_COMPAT_INFO"
	.align	4
        /*0000*/ 	.byte	0x02, 0x09, 0x00, 0x00, 0x02, 0x02, 0x01, 0x00, 0x02, 0x05, 0x05, 0x00, 0x03, 0x07, 0x01, 0x01
        /*0010*/ 	.byte	0x02, 0x03, 0x00, 0x00, 0x02, 0x06, 0x01, 0x00, 0x04, 0x0b, 0x08, 0x00, 0x09, 0x00, 0x00, 0x00
        /*0020*/ 	.byte	0x00, 0x00, 0x00, 0x00


//--------------------- .nv.info._Z10evenKernelPii --------------------------
	.section	.nv.info._Z10evenKernelPii,"",@"SHT_CUDA_INFO"
	.sectionflags	@""
	.align	4


	//----- nvinfo : EIATTR_CUDA_API_VERSION
	.align		4
        /*0000*/ 	.byte	0x04, 0x37
        /*0002*/ 	.short	(.L_13 - .L_12)
.L_12:
        /*0004*/ 	.word	0x00000082


	//----- nvinfo : EIATTR_KPARAM_INFO
	.align		4
.L_13:
        /*0008*/ 	.byte	0x04, 0x17
        /*000a*/ 	.short	(.L_15 - .L_14)
.L_14:
        /*000c*/ 	.word	0x00000000
        /*0010*/ 	.short	0x0001
        /*0012*/ 	.short	0x0008
        /*0014*/ 	.byte	0x00, 0xf0, 0x11, 0x00


	//----- nvinfo : EIATTR_KPARAM_INFO
	.align		4
.L_15:
        /*0018*/ 	.byte	0x04, 0x17
        /*001a*/ 	.short	(.L_17 - .L_16)
.L_16:
        /*001c*/ 	.word	0x00000000
        /*0020*/ 	.short	0x0000
        /*0022*/ 	.short	0x0000
        /*0024*/ 	.byte	0x00, 0xf5, 0x21, 0x00


	//----- nvinfo : EIATTR_SPARSE_MMA_MASK
	.align		4
.L_17:
        /*0028*/ 	.byte	0x03, 0x50
        /*002a*/ 	.short	0x0000


	//----- nvinfo : EIATTR_MAXREG_COUNT
	.align		4
        /*002c*/ 	.byte	0x03, 0x1b
        /*002e*/ 	.short	0x00ff


	//----- nvinfo : EIATTR_MERCURY_ISA_VERSION
	.align		4
        /*0030*/ 	.byte	0x03, 0x5f
        /*0032*/ 	.short	0x0101


	//----- nvinfo : EIATTR_VRC_CTA_INIT_COUNT
	.align		4
        /*0034*/ 	.byte	0x02, 0x4a
	.zero		1
	.zero		1


	//----- nvinfo : EIATTR_EXIT_INSTR_OFFSETS
	.align		4
        /*0038*/ 	.byte	0x04, 0x1c
        /*003a*/ 	.short	(.L_19 - .L_18)


	//   ....[0]....
.L_18:
        /*003c*/ 	.word	0x00000060


	//   ....[1]....
        /*0040*/ 	.word	0x000000d0


	//   ....[2]....
        /*0044*/ 	.word	0x00000100


	//----- nvinfo : EIATTR_CBANK_PARAM_SIZE
	.align		4
.L_19:
        /*0048*/ 	.byte	0x03, 0x19
        /*004a*/ 	.short	0x000c


	//----- nvinfo : EIATTR_PARAM_CBANK
	.align		4
        /*004c*/ 	.byte	0x04, 0x0a
        /*004e*/ 	.short	(.L_21 - .L_20)
	.align		4
.L_20:
        /*0050*/ 	.word	index@(.nv.constant0._Z10evenKernelPii)
        /*0054*/ 	.short	0x0380
        /*0056*/ 	.short	0x000c


	//----- nvinfo : EIATTR_SW_WAR
	.align		4
.L_21:
        /*0058*/ 	.byte	0x04, 0x36
        /*005a*/ 	.short	(.L_23 - .L_22)
.L_22:
        /*005c*/ 	.word	0x00000008
.L_23:


//--------------------- .nv.info._Z9oddKernelPii  --------------------------
	.section	.nv.info._Z9oddKernelPii,"",@"SHT_CUDA_INFO"
	.sectionflags	@""
	.align	4


	//----- nvinfo : EIATTR_CUDA_API_VERSION
	.align		4
        /*0000*/ 	.byte	0x04, 0x37
        /*0002*/ 	.short	(.L_25 - .L_24)
.L_24:
        /*0004*/ 	.word	0x00000082


	//----- nvinfo : EIATTR_KPARAM_INFO
	.align		4
.L_25:
        /*0008*/ 	.byte	0x04, 0x17
        /*000a*/ 	.short	(.L_27 - .L_26)
.L_26:
        /*000c*/ 	.word	0x00000000
        /*0010*/ 	.short	0x0001
        /*0012*/ 	.short	0x0008
        /*0014*/ 	.byte	0x00, 0xf0, 0x11, 0x00


	//----- nvinfo : EIATTR_KPARAM_INFO
	.align		4
.L_27:
        /*0018*/ 	.byte	0x04, 0x17
        /*001a*/ 	.short	(.L_29 - .L_28)
.L_28:
        /*001c*/ 	.word	0x00000000
        /*0020*/ 	.short	0x0000
        /*0022*/ 	.short	0x0000
        /*0024*/ 	.byte	0x00, 0xf5, 0x21, 0x00


	//----- nvinfo : EIATTR_SPARSE_MMA_MASK
	.align		4
.L_29:
        /*0028*/ 	.byte	0x03, 0x50
        /*002a*/ 	.short	0x0000


	//----- nvinfo : EIATTR_MAXREG_COUNT
	.align		4
        /*002c*/ 	.byte	0x03, 0x1b
        /*002e*/ 	.short	0x00ff


	//----- nvinfo : EIATTR_MERCURY_ISA_VERSION
	.align		4
        /*0030*/ 	.byte	0x03, 0x5f
        /*0032*/ 	.short	0x0101


	//----- nvinfo : EIATTR_VRC_CTA_INIT_COUNT
	.align		4
        /*0034*/ 	.byte	0x02, 0x4a
	.zero		1
	.zero		1


	//----- nvinfo : EIATTR_EXIT_INSTR_OFFSETS
	.align		4
        /*0038*/ 	.byte	0x04, 0x1c
        /*003a*/ 	.short	(.L_31 - .L_30)


	//   ....[0]....
.L_30:
        /*003c*/ 	.word	0x00000070


	//   ....[1]....
        /*0040*/ 	.word	0x000000e0


	//   ....[2]....
        /*0044*/ 	.word	0x00000110


	//----- nvinfo : EIATTR_CBANK_PARAM_SIZE
	.align		4
.L_31:
        /*0048*/ 	.byte	0x03, 0x19
        /*004a*/ 	.short	0x000c


	//----- nvinfo : EIATTR_PARAM_CBANK
	.align		4
        /*004c*/ 	.byte	0x04, 0x0a
        /*004e*/ 	.short	(.L_33 - .L_32)
	.align		4
.L_32:
        /*0050*/ 	.word	index@(.nv.constant0._Z9oddKernelPii)
        /*0054*/ 	.short	0x0380
        /*0056*/ 	.short	0x000c


	//----- nvinfo : EIATTR_SW_WAR
	.align		4
.L_33:
        /*0058*/ 	.byte	0x04, 0x36
        /*005a*/ 	.short	(.L_35 - .L_34)
.L_34:
        /*005c*/ 	.word	0x00000008
.L_35:


//--------------------- .nv.callgraph             --------------------------
	.section	.nv.callgraph,"",@"SHT_CUDA_CALLGRAPH"
	.align	4
	.sectionentsize	8
	.align		4
        /*0000*/ 	.word	0x00000000
	.align		4
        /*0004*/ 	.word	0xffffffff
	.align		4
        /*0008*/ 	.word	0x00000000
	.align		4
        /*000c*/ 	.word	0xfffffffe
	.align		4
        /*0010*/ 	.word	0x00000000
	.align		4
        /*0014*/ 	.word	0xfffffffd
	.align		4
        /*0018*/ 	.word	0x00000000
	.align		4
        /*001c*/ 	.word	0xfffffffc


//--------------------- .text._Z10evenKernelPii   --------------------------
	.section	.text._Z10evenKernelPii,"ax",@progbits
	.align	128
        .global         _Z10evenKernelPii
        .type           _Z10evenKernelPii,@function
        .size           _Z10evenKernelPii,(.L_x_2 - _Z10evenKernelPii)
        .other          _Z10evenKernelPii,@"STO_CUDA_ENTRY STV_DEFAULT"
_Z10evenKernelPii:
.text._Z10evenKernelPii:
[----:B------:R-:W-:Y:S01]  /*0000*/  LDC R1, c[0x0][0x37c] ;  /* 0x0000df00ff017b82 */ /* 0x000fe20000000800 */
[----:B------:R-:W0:Y:S01]  /*0010*/  S2R R5, SR_TID.X ;  /* 0x0000000000057919 */ /* 0x000e220000002100 */
[----:B------:R-:W1:Y:S02]  /*0020*/  LDCU UR4, c[0x0][0x388] ;  /* 0x00007100ff0477ac */ /* 0x000e640008000800 */
[----:B-1----:R-:W-:Y:S01]  /*0030*/  UIADD3 UR4, UPT, UPT, UR4, -0x1, URZ ;  /* 0xffffffff04047890 */ /* 0x002fe2000fffe0ff */
[----:B0-----:R-:W-:-:S05]  /*0040*/  SHF.L.U32 R5, R5, 0x1, RZ ;  /* 0x0000000105057819 */ /* 0x001fca00000006ff */
[----:B------:R-:W-:-:S13]  /*0050*/  ISETP.GE.AND P0, PT, R5, UR4, PT ;  /* 0x0000000405007c0c */ /* 0x000fda000bf06270 */
[----:B------:R-:W-:Y:S05]  /*0060*/  @P0 EXIT ;  /* 0x000000000000094d */ /* 0x000fea0003800000 */
[----:B------:R-:W0:Y:S01]  /*0070*/  LDC.64 R2, c[0x0][0x380] ;  /* 0x0000e000ff027b82 */ /* 0x000e220000000a00 */
[----:B------:R-:W1:Y:S01]  /*0080*/  LDCU.64 UR4, c[0x0][0x358] ;  /* 0x00006b00ff0477ac */ /* 0x000e620008000a00 */
[----:B0-----:R-:W-:-:S05]  /*0090*/  IMAD.WIDE.U32 R2, R5, 0x4, R2 ;  /* 0x0000000405027825 */ /* 0x001fca00078e0002 */
[----:B-1----:R-:W2:Y:S04]  /*00a0*/  LDG.E R5, desc[UR4][R2.64] ;  /* 0x0000000402057981 */ /* 0x002ea8000c1e1900 */
[----:B------:R-:W2:Y:S02]  /*00b0*/  LDG.E R0, desc[UR4][R2.64+0x4] ;  /* 0x0000040402007981 */ /* 0x000ea4000c1e1900 */
[----:B--2---:R-:W-:-:S13]  /*00c0*/  ISETP.GT.AND P0, PT, R5, R0, PT ;  /* 0x000000000500720c */ /* 0x004fda0003f04270 */
[----:B------:R-:W-:Y:S05]  /*00d0*/  @!P0 EXIT ;  /* 0x000000000000894d */ /* 0x000fea0003800000 */
[----:B------:R-:W-:Y:S04]  /*00e0*/  STG.E desc[UR4][R2.64], R0 ;  /* 0x0000000002007986 */ /* 0x000fe8000c101904 */
[----:B------:R-:W-:Y:S01]  /*00f0*/  STG.E desc[UR4][R2.64+0x4], R5 ;  /* 0x0000040502007986 */ /* 0x000fe2000c101904 */
[----:B------:R-:W-:Y:S05]  /*0100*/  EXIT ;  /* 0x000000000000794d */ /* 0x000fea0003800000 */
.L_x_0:
[----:B------:R-:W-:-:S00]  /*0110*/  BRA `(.L_x_0) ;  /* 0xfffffffc00fc7947 */ /* 0x000fc0000383ffff */
[----:B------:R-:W-:-:S00]  /*0120*/  NOP ;  /* 0x0000000000007918 */ /* 0x000fc00000000000 */
        /* <DEDUP_REMOVED lines=13> */
.L_x_2:


//--------------------- .text._Z9oddKernelPii     --------------------------
	.section	.text._Z9oddKernelPii,"ax",@progbits
	.align	128
        .global         _Z9oddKernelPii
        .type           _Z9oddKernelPii,@function
        .size           _Z9oddKernelPii,(.L_x_3 - _Z9oddKernelPii)
        .other          _Z9oddKernelPii,@"STO_CUDA_ENTRY STV_DEFAULT"
_Z9oddKernelPii:
.text._Z9oddKernelPii:
[----:B------:R-:W-:Y:S01]  /*0000*/  LDC R1, c[0x0][0x37c] ;  /* 0x0000df00ff017b82 */ /* 0x000fe20000000800 */
[----:B------:R-:W0:Y:S01]  /*0010*/  S2R R5, SR_TID.X ;  /* 0x0000000000057919 */ /* 0x000e220000002100 */
[----:B------:R-:W1:Y:S02]  /*0020*/  LDCU UR4, c[0x0][0x388] ;  /* 0x00007100ff0477ac */ /* 0x000e640008000800 */
[----:B-1----:R-:W-:Y:S01]  /*0030*/  UIADD3 UR4, UPT, UPT, UR4, -0x1, URZ ;  /* 0xffffffff04047890 */ /* 0x002fe2000fffe0ff */
[----:B0-----:R-:W-:-:S05]  /*0040*/  IMAD.SHL.U32 R5, R5, 0x2, RZ ;  /* 0x0000000205057824 */ /* 0x001fca00078e00ff */
[----:B------:R-:W-:-:S04]  /*0050*/  IADD3 R0, PT, PT, R5, 0x1, RZ ;  /* 0x0000000105007810 */ /* 0x000fc80007ffe0ff */
        /* <DEDUP_REMOVED lines=12> */
.L_x_1:
        /* <DEDUP_REMOVED lines=14> */
.L_x_3:


//--------------------- .nv.shared.reserved.0     --------------------------
	.section	.nv.shared.reserved.0,"aw",@nobits
	.weak		__nv_reservedSMEM_offset_0_alias
	.size		__nv_reservedSMEM_offset_0_alias, 0, 64
	.other		__nv_reservedSMEM_offset_0_alias,@"STO_CUDA_RESERVED_SHARED STV_DEFAULT"
__nv_reservedSMEM_offset_0_alias:
	.zero		0
	.zero		64


//--------------------- .nv.constant0._Z10evenKernelPii --------------------------
	.section	.nv.constant0._Z10evenKernelPii,"a",@progbits
	.sectionflags	@""
	.align	4
.nv.constant0._Z10evenKernelPii:
	.zero		908


//--------------------- .nv.constant0._Z9oddKernelPii --------------------------
	.section	.nv.constant0._Z9oddKernelPii,"a",@progbits
	.sectionflags	@""
	.align	4
.nv.constant0._Z9oddKernelPii:
	.zero		908


//--------------------- SYMBOLS --------------------------

	.type		.nv.reservedSmem.offset0,@object
	.size		.nv.reservedSmem.offset0,0x4
